//
// Generated by NVIDIA NVVM Compiler
//
// Compiler Build ID: CL-36424714
// Cuda compilation tools, release 13.0, V13.0.88
// Based on NVVM 20.0.0
//

.version 9.0
.target sm_100
.address_size 64

	// .globl	_Z20singlethread_stencilPiS_i
// _ZZ14faster_stencilPiS_iE4temp has been demoted

.visible .entry _Z20singlethread_stencilPiS_i(
	.param .u64 .ptr .align 1 _Z20singlethread_stencilPiS_i_param_0,
	.param .u64 .ptr .align 1 _Z20singlethread_stencilPiS_i_param_1,
	.param .u32 _Z20singlethread_stencilPiS_i_param_2
)
{
	.reg .pred 	%p<10>;
	.reg .b32 	%r<121>;
	.reg .b64 	%rd<20>;

	ld.param.u64 	%rd9, [_Z20singlethread_stencilPiS_i_param_0];
	ld.param.u64 	%rd10, [_Z20singlethread_stencilPiS_i_param_1];
	ld.param.u32 	%r9, [_Z20singlethread_stencilPiS_i_param_2];
	cvta.to.global.u64 	%rd1, %rd10;
	cvta.to.global.u64 	%rd2, %rd9;
	mov.u32 	%r10, %tid.x;
	setp.ne.s32 	%p1, %r10, 0;
	setp.lt.s32 	%p2, %r9, 1;
	or.pred  	%p3, %p1, %p2;
	@%p3 bra 	$L__BB0_9;
	and.b32  	%r1, %r9, 3;
	setp.lt.u32 	%p4, %r9, 4;
	mov.b32 	%r120, 0;
	@%p4 bra 	$L__BB0_4;
	and.b32  	%r120, %r9, 2147483644;
	neg.s32 	%r118, %r120;
	add.s64 	%rd19, %rd1, 8;
	add.s64 	%rd18, %rd2, 20;
$L__BB0_3:
	.pragma "nounroll";
	ld.global.u32 	%r12, [%rd19+-8];
	ld.global.u32 	%r13, [%rd18+-20];
	add.s32 	%r14, %r12, %r13;
	st.global.u32 	[%rd19+-8], %r14;
	ld.global.u32 	%r15, [%rd18+-16];
	add.s32 	%r16, %r14, %r15;
	st.global.u32 	[%rd19+-8], %r16;
	ld.global.u32 	%r17, [%rd18+-12];
	add.s32 	%r18, %r16, %r17;
	st.global.u32 	[%rd19+-8], %r18;
	ld.global.u32 	%r19, [%rd18+-8];
	add.s32 	%r20, %r18, %r19;
	st.global.u32 	[%rd19+-8], %r20;
	ld.global.u32 	%r21, [%rd18+-4];
	add.s32 	%r22, %r20, %r21;
	st.global.u32 	[%rd19+-8], %r22;
	ld.global.u32 	%r23, [%rd18];
	add.s32 	%r24, %r22, %r23;
	st.global.u32 	[%rd19+-8], %r24;
	ld.global.u32 	%r25, [%rd18+4];
	add.s32 	%r26, %r24, %r25;
	st.global.u32 	[%rd19+-8], %r26;
	ld.global.u32 	%r27, [%rd19+-4];
	ld.global.u32 	%r28, [%rd18+-16];
	add.s32 	%r29, %r27, %r28;
	st.global.u32 	[%rd19+-4], %r29;
	ld.global.u32 	%r30, [%rd18+-12];
	add.s32 	%r31, %r29, %r30;
	st.global.u32 	[%rd19+-4], %r31;
	ld.global.u32 	%r32, [%rd18+-8];
	add.s32 	%r33, %r31, %r32;
	st.global.u32 	[%rd19+-4], %r33;
	ld.global.u32 	%r34, [%rd18+-4];
	add.s32 	%r35, %r33, %r34;
	st.global.u32 	[%rd19+-4], %r35;
	ld.global.u32 	%r36, [%rd18];
	add.s32 	%r37, %r35, %r36;
	st.global.u32 	[%rd19+-4], %r37;
	ld.global.u32 	%r38, [%rd18+4];
	add.s32 	%r39, %r37, %r38;
	st.global.u32 	[%rd19+-4], %r39;
	ld.global.u32 	%r40, [%rd18+8];
	add.s32 	%r41, %r39, %r40;
	st.global.u32 	[%rd19+-4], %r41;
	ld.global.u32 	%r42, [%rd19];
	ld.global.u32 	%r43, [%rd18+-12];
	add.s32 	%r44, %r42, %r43;
	st.global.u32 	[%rd19], %r44;
	ld.global.u32 	%r45, [%rd18+-8];
	add.s32 	%r46, %r44, %r45;
	st.global.u32 	[%rd19], %r46;
	ld.global.u32 	%r47, [%rd18+-4];
	add.s32 	%r48, %r46, %r47;
	st.global.u32 	[%rd19], %r48;
	ld.global.u32 	%r49, [%rd18];
	add.s32 	%r50, %r48, %r49;
	st.global.u32 	[%rd19], %r50;
	ld.global.u32 	%r51, [%rd18+4];
	add.s32 	%r52, %r50, %r51;
	st.global.u32 	[%rd19], %r52;
	ld.global.u32 	%r53, [%rd18+8];
	add.s32 	%r54, %r52, %r53;
	st.global.u32 	[%rd19], %r54;
	ld.global.u32 	%r55, [%rd18+12];
	add.s32 	%r56, %r54, %r55;
	st.global.u32 	[%rd19], %r56;
	ld.global.u32 	%r57, [%rd19+4];
	ld.global.u32 	%r58, [%rd18+-8];
	add.s32 	%r59, %r57, %r58;
	st.global.u32 	[%rd19+4], %r59;
	ld.global.u32 	%r60, [%rd18+-4];
	add.s32 	%r61, %r59, %r60;
	st.global.u32 	[%rd19+4], %r61;
	ld.global.u32 	%r62, [%rd18];
	add.s32 	%r63, %r61, %r62;
	st.global.u32 	[%rd19+4], %r63;
	ld.global.u32 	%r64, [%rd18+4];
	add.s32 	%r65, %r63, %r64;
	st.global.u32 	[%rd19+4], %r65;
	ld.global.u32 	%r66, [%rd18+8];
	add.s32 	%r67, %r65, %r66;
	st.global.u32 	[%rd19+4], %r67;
	ld.global.u32 	%r68, [%rd18+12];
	add.s32 	%r69, %r67, %r68;
	st.global.u32 	[%rd19+4], %r69;
	add.s64 	%rd7, %rd18, 16;
	ld.global.u32 	%r70, [%rd18+16];
	add.s32 	%r71, %r69, %r70;
	st.global.u32 	[%rd19+4], %r71;
	add.s32 	%r118, %r118, 4;
	add.s64 	%rd19, %rd19, 16;
	setp.ne.s32 	%p5, %r118, 0;
	mov.u64 	%rd18, %rd7;
	@%p5 bra 	$L__BB0_3;
$L__BB0_4:
	setp.eq.s32 	%p6, %r1, 0;
	@%p6 bra 	$L__BB0_9;
	setp.eq.s32 	%p7, %r1, 1;
	@%p7 bra 	$L__BB0_7;
	mul.wide.u32 	%rd11, %r120, 4;
	add.s64 	%rd12, %rd1, %rd11;
	ld.global.u32 	%r72, [%rd12];
	add.s64 	%rd13, %rd2, %rd11;
	ld.global.u32 	%r73, [%rd13];
	add.s32 	%r74, %r72, %r73;
	st.global.u32 	[%rd12], %r74;
	ld.global.u32 	%r75, [%rd13+4];
	add.s32 	%r76, %r74, %r75;
	st.global.u32 	[%rd12], %r76;
	add.s32 	%r120, %r120, 2;
	ld.global.u32 	%r77, [%rd13+8];
	add.s32 	%r78, %r76, %r77;
	st.global.u32 	[%rd12], %r78;
	ld.global.u32 	%r79, [%rd13+12];
	add.s32 	%r80, %r78, %r79;
	st.global.u32 	[%rd12], %r80;
	ld.global.u32 	%r81, [%rd13+16];
	add.s32 	%r82, %r80, %r81;
	st.global.u32 	[%rd12], %r82;
	ld.global.u32 	%r83, [%rd13+20];
	add.s32 	%r84, %r82, %r83;
	st.global.u32 	[%rd12], %r84;
	ld.global.u32 	%r85, [%rd13+24];
	add.s32 	%r86, %r84, %r85;
	st.global.u32 	[%rd12], %r86;
	ld.global.u32 	%r87, [%rd12+4];
	ld.global.u32 	%r88, [%rd13+4];
	add.s32 	%r89, %r87, %r88;
	st.global.u32 	[%rd12+4], %r89;
	ld.global.u32 	%r90, [%rd13+8];
	add.s32 	%r91, %r89, %r90;
	st.global.u32 	[%rd12+4], %r91;
	ld.global.u32 	%r92, [%rd13+12];
	add.s32 	%r93, %r91, %r92;
	st.global.u32 	[%rd12+4], %r93;
	ld.global.u32 	%r94, [%rd13+16];
	add.s32 	%r95, %r93, %r94;
	st.global.u32 	[%rd12+4], %r95;
	ld.global.u32 	%r96, [%rd13+20];
	add.s32 	%r97, %r95, %r96;
	st.global.u32 	[%rd12+4], %r97;
	ld.global.u32 	%r98, [%rd13+24];
	add.s32 	%r99, %r97, %r98;
	st.global.u32 	[%rd12+4], %r99;
	ld.global.u32 	%r100, [%rd13+28];
	add.s32 	%r101, %r99, %r100;
	st.global.u32 	[%rd12+4], %r101;
$L__BB0_7:
	and.b32  	%r102, %r9, 1;
	setp.eq.b32 	%p8, %r102, 1;
	not.pred 	%p9, %p8;
	@%p9 bra 	$L__BB0_9;
	mul.wide.u32 	%rd14, %r120, 4;
	add.s64 	%rd15, %rd1, %rd14;
	ld.global.u32 	%r103, [%rd15];
	mul.wide.s32 	%rd16, %r120, 4;
	add.s64 	%rd17, %rd2, %rd16;
	ld.global.u32 	%r104, [%rd17];
	add.s32 	%r105, %r103, %r104;
	st.global.u32 	[%rd15], %r105;
	ld.global.u32 	%r106, [%rd17+4];
	add.s32 	%r107, %r105, %r106;
	st.global.u32 	[%rd15], %r107;
	ld.global.u32 	%r108, [%rd17+8];
	add.s32 	%r109, %r107, %r108;
	st.global.u32 	[%rd15], %r109;
	ld.global.u32 	%r110, [%rd17+12];
	add.s32 	%r111, %r109, %r110;
	st.global.u32 	[%rd15], %r111;
	ld.global.u32 	%r112, [%rd17+16];
	add.s32 	%r113, %r111, %r112;
	st.global.u32 	[%rd15], %r113;
	ld.global.u32 	%r114, [%rd17+20];
	add.s32 	%r115, %r113, %r114;
	st.global.u32 	[%rd15], %r115;
	ld.global.u32 	%r116, [%rd17+24];
	add.s32 	%r117, %r115, %r116;
	st.global.u32 	[%rd15], %r117;
$L__BB0_9:
	ret;

}
	// .globl	_Z23multiplethreads_stencilPiS_i
.visible .entry _Z23multiplethreads_stencilPiS_i(
	.param .u64 .ptr .align 1 _Z23multiplethreads_stencilPiS_i_param_0,
	.param .u64 .ptr .align 1 _Z23multiplethreads_stencilPiS_i_param_1,
	.param .u32 _Z23multiplethreads_stencilPiS_i_param_2
)
{
	.reg .pred 	%p<2>;
	.reg .b32 	%r<19>;
	.reg .b64 	%rd<8>;

	ld.param.u64 	%rd1, [_Z23multiplethreads_stencilPiS_i_param_0];
	ld.param.u64 	%rd2, [_Z23multiplethreads_stencilPiS_i_param_1];
	ld.param.u32 	%r2, [_Z23multiplethreads_stencilPiS_i_param_2];
	mov.u32 	%r3, %ctaid.x;
	shl.b32 	%r4, %r3, 10;
	mov.u32 	%r5, %tid.x;
	or.b32  	%r1, %r4, %r5;
	setp.ge.s32 	%p1, %r1, %r2;
	@%p1 bra 	$L__BB1_2;
	cvta.to.global.u64 	%rd3, %rd2;
	cvta.to.global.u64 	%rd4, %rd1;
	mul.wide.s32 	%rd5, %r1, 4;
	add.s64 	%rd6, %rd4, %rd5;
	ld.global.u32 	%r6, [%rd6];
	ld.global.u32 	%r7, [%rd6+4];
	add.s32 	%r8, %r7, %r6;
	ld.global.u32 	%r9, [%rd6+8];
	add.s32 	%r10, %r9, %r8;
	ld.global.u32 	%r11, [%rd6+12];
	add.s32 	%r12, %r11, %r10;
	ld.global.u32 	%r13, [%rd6+16];
	add.s32 	%r14, %r13, %r12;
	ld.global.u32 	%r15, [%rd6+20];
	add.s32 	%r16, %r15, %r14;
	ld.global.u32 	%r17, [%rd6+24];
	add.s32 	%r18, %r17, %r16;
	add.s64 	%rd7, %rd3, %rd5;
	st.global.u32 	[%rd7], %r18;
$L__BB1_2:
	ret;

}
	// .globl	_Z14faster_stencilPiS_i
.visible .entry _Z14faster_stencilPiS_i(
	.param .u64 .ptr .align 1 _Z14faster_stencilPiS_i_param_0,
	.param .u64 .ptr .align 1 _Z14faster_stencilPiS_i_param_1,
	.param .u32 _Z14faster_stencilPiS_i_param_2
)
{
	.reg .pred 	%p<3>;
	.reg .b32 	%r<14>;
	.reg .b64 	%rd<9>;
	// demoted variable
	.shared .align 4 .b8 _ZZ14faster_stencilPiS_iE4temp[4120];
	ld.param.u64 	%rd2, [_Z14faster_stencilPiS_i_param_0];
	ld.param.u64 	%rd3, [_Z14faster_stencilPiS_i_param_1];
	ld.param.u32 	%r4, [_Z14faster_stencilPiS_i_param_2];
	mov.u32 	%r5, %ctaid.x;
	shl.b32 	%r6, %r5, 10;
	mov.u32 	%r1, %tid.x;
	or.b32  	%r2, %r6, %r1;
	setp.ge.s32 	%p1, %r2, %r4;
	@%p1 bra 	$L__BB2_4;
	cvta.to.global.u64 	%rd4, %rd2;
	mul.wide.s32 	%rd5, %r2, 4;
	add.s64 	%rd1, %rd4, %rd5;
	ld.global.u32 	%r7, [%rd1+12];
	shl.b32 	%r8, %r1, 2;
	mov.u32 	%r9, _ZZ14faster_stencilPiS_iE4temp;
	add.s32 	%r3, %r9, %r8;
	st.shared.u32 	[%r3+12], %r7;
	setp.gt.u32 	%p2, %r1, 2;
	@%p2 bra 	$L__BB2_3;
	ld.global.u32 	%r10, [%rd1];
	st.shared.u32 	[%r3], %r10;
	ld.global.u32 	%r11, [%rd1+4096];
	st.shared.u32 	[%r3+4108], %r11;
$L__BB2_3:
	bar.sync 	0;
	ld.shared.u32 	%r12, [%r3+24];
	mul.lo.s32 	%r13, %r12, 7;
	cvta.to.global.u64 	%rd6, %rd3;
	add.s64 	%rd8, %rd6, %rd5;
	st.global.u32 	[%rd8], %r13;
$L__BB2_4:
	ret;

}


// ===== COMPILED SASS (sm_100) =====

	.target	sm_100

	.elftype	@"ET_EXEC"


//--------------------- .note.nv.tkinfo           --------------------------
	.section	.note.nv.tkinfo,"",@"SHT_NOTE"
	.sectionflags	@"SHF_NOTE_NV_TKINFO"
	.tkinfo
        /*0018*/ 	.word	0x00000002
        /*0030*/ 	.string	""
        /*0030*/ 	.string	"ptxas"
        /*0030*/ 	.string	"Cuda compilation tools, release 13.0, V13.0.88"
        /*0030*/ 	.string	"Build cuda_13.0.r13.0/compiler.36424714_0"
        /*0030*/ 	.string	"-arch sm_100 -m 64 "



//--------------------- .note.nv.cuinfo           --------------------------
	.section	.note.nv.cuinfo,"",@"SHT_NOTE"
	.sectionflags	@"SHF_NOTE_NV_CUINFO"
        /*0018*/ 	.short	0x0002
        /*001a*/ 	.short	0x0064
        /*001c*/ 	.short	0x0082
	.zero		2


//--------------------- .nv.info                  --------------------------
	.section	.nv.info,"",@"SHT_CUDA_INFO"
	.align	4


	//----- nvinfo : EIATTR_REGCOUNT
	.align		4
        /*0000*/ 	.byte	0x04, 0x2f
        /*0002*/ 	.short	(.L_1 - .L_0)
	.align		4
.L_0:
        /*0004*/ 	.word	index@(_Z20singlethread_stencilPiS_i)
        /*0008*/ 	.word	0x00000012


	//----- nvinfo : EIATTR_FRAME_SIZE
	.align		4
.L_1:
        /*000c*/ 	.byte	0x04, 0x11
        /*000e*/ 	.short	(.L_3 - .L_2)
	.align		4
.L_2:
        /*0010*/ 	.word	index@(_Z20singlethread_stencilPiS_i)
        /*0014*/ 	.word	0x00000000


	//----- nvinfo : EIATTR_REGCOUNT
	.align		4
.L_3:
        /*0018*/ 	.byte	0x04, 0x2f
        /*001a*/ 	.short	(.L_5 - .L_4)
	.align		4
.L_4:
        /*001c*/ 	.word	index@(_Z23multiplethreads_stencilPiS_i)
        /*0020*/ 	.word	0x00000010


	//----- nvinfo : EIATTR_FRAME_SIZE
	.align		4
.L_5:
        /*0024*/ 	.byte	0x04, 0x11
        /*0026*/ 	.short	(.L_7 - .L_6)
	.align		4
.L_6:
        /*0028*/ 	.word	index@(_Z23multiplethreads_stencilPiS_i)
        /*002c*/ 	.word	0x00000000


	//----- nvinfo : EIATTR_REGCOUNT
	.align		4
.L_7:
        /*0030*/ 	.byte	0x04, 0x2f
        /*0032*/ 	.short	(.L_9 - .L_8)
	.align		4
.L_8:
        /*0034*/ 	.word	index@(_Z14faster_stencilPiS_i)
        /*0038*/ 	.word	0x0000000d


	//----- nvinfo : EIATTR_FRAME_SIZE
	.align		4
.L_9:
        /*003c*/ 	.byte	0x04, 0x11
        /*003e*/ 	.short	(.L_11 - .L_10)
	.align		4
.L_10:
        /*0040*/ 	.word	index@(_Z14faster_stencilPiS_i)
        /*0044*/ 	.word	0x00000000


	//----- nvinfo : EIATTR_MIN_STACK_SIZE
	.align		4
.L_11:
        /*0048*/ 	.byte	0x04, 0x12
        /*004a*/ 	.short	(.L_13 - .L_12)
	.align		4
.L_12:
        /*004c*/ 	.word	index@(_Z14faster_stencilPiS_i)
        /*0050*/ 	.word	0x00000000


	//----- nvinfo : EIATTR_MIN_STACK_SIZE
	.align		4
.L_13:
        /*0054*/ 	.byte	0x04, 0x12
        /*0056*/ 	.short	(.L_15 - .L_14)
	.align		4
.L_14:
        /*0058*/ 	.word	index@(_Z23multiplethreads_stencilPiS_i)
        /*005c*/ 	.word	0x00000000


	//----- nvinfo : EIATTR_MIN_STACK_SIZE
	.align		4
.L_15:
        /*0060*/ 	.byte	0x04, 0x12
        /*0062*/ 	.short	(.L_17 - .L_16)
	.align		4
.L_16:
        /*0064*/ 	.word	index@(_Z20singlethread_stencilPiS_i)
        /*0068*/ 	.word	0x00000000
.L_17:


//--------------------- .nv.compat                --------------------------
	.section	.nv.compat,"",@"SHT_CUDA_COMPAT_INFO"
	.align	4
        /*0000*/ 	.byte	0x02, 0x09, 0x00, 0x00, 0x02, 0x02, 0x01, 0x00, 0x02, 0x05, 0x05, 0x00, 0x03, 0x07, 0x01, 0x01
        /*0010*/ 	.byte	0x02, 0x03, 0x00, 0x00, 0x02, 0x06, 0x01, 0x00, 0x04, 0x0b, 0x08, 0x00, 0x09, 0x00, 0x00, 0x00
        /*0020*/ 	.byte	0x00, 0x00, 0x00, 0x00


//--------------------- .nv.info._Z14faster_stencilPiS_i --------------------------
	.section	.nv.info._Z14faster_stencilPiS_i,"",@"SHT_CUDA_INFO"
	.sectionflags	@""
	.align	4


	//----- nvinfo : EIATTR_CUDA_API_VERSION
	.align		4
        /*0000*/ 	.byte	0x04, 0x37
        /*0002*/ 	.short	(.L_19 - .L_18)
.L_18:
        /*0004*/ 	.word	0x00000082


	//----- nvinfo : EIATTR_KPARAM_INFO
	.align		4
.L_19:
        /*0008*/ 	.byte	0x04, 0x17
        /*000a*/ 	.short	(.L_21 - .L_20)
.L_20:
        /*000c*/ 	.word	0x00000000
        /*0010*/ 	.short	0x0002
        /*0012*/ 	.short	0x0010
        /*0014*/ 	.byte	0x00, 0xf0, 0x11, 0x00


	//----- nvinfo : EIATTR_KPARAM_INFO
	.align		4
.L_21:
        /*0018*/ 	.byte	0x04, 0x17
        /*001a*/ 	.short	(.L_23 - .L_22)
.L_22:
        /*001c*/ 	.word	0x00000000
        /*0020*/ 	.short	0x0001
        /*0022*/ 	.short	0x0008
        /*0024*/ 	.byte	0x00, 0xf5, 0x21, 0x00


	//----- nvinfo : EIATTR_KPARAM_INFO
	.align		4
.L_23:
        /*0028*/ 	.byte	0x04, 0x17
        /*002a*/ 	.short	(.L_25 - .L_24)
.L_24:
        /*002c*/ 	.word	0x00000000
        /*0030*/ 	.short	0x0000
        /*0032*/ 	.short	0x0000
        /*0034*/ 	.byte	0x00, 0xf5, 0x21, 0x00


	//----- nvinfo : EIATTR_SPARSE_MMA_MASK
	.align		4
.L_25:
        /*0038*/ 	.byte	0x03, 0x50
        /*003a*/ 	.short	0x0000


	//----- nvinfo : EIATTR_MAXREG_COUNT
	.align		4
        /*003c*/ 	.byte	0x03, 0x1b
        /*003e*/ 	.short	0x00ff


	//----- nvinfo : EIATTR_NUM_BARRIERS
	.align		4
        /*0040*/ 	.byte	0x02, 0x4c
        /*0042*/ 	.byte	0x01
	.zero		1


	//----- nvinfo : EIATTR_MERCURY_ISA_VERSION
	.align		4
        /*0044*/ 	.byte	0x03, 0x5f
        /*0046*/ 	.short	0x0101


	//----- nvinfo : EIATTR_VRC_CTA_INIT_COUNT
	.align		4
        /*0048*/ 	.byte	0x02, 0x4a
	.zero		1
	.zero		1


	//----- nvinfo : EIATTR_EXIT_INSTR_OFFSETS
	.align		4
        /*004c*/ 	.byte	0x04, 0x1c
        /*004e*/ 	.short	(.L_27 - .L_26)


	//   ....[0]....
.L_26:
        /*0050*/ 	.word	0x00000070


	//   ....[1]....
        /*0054*/ 	.word	0x000001c0


	//----- nvinfo : EIATTR_CBANK_PARAM_SIZE
	.align		4
.L_27:
        /*0058*/ 	.byte	0x03, 0x19
        /*005a*/ 	.short	0x0014


	//----- nvinfo : EIATTR_PARAM_CBANK
	.align		4
        /*005c*/ 	.byte	0x04, 0x0a
        /*005e*/ 	.short	(.L_29 - .L_28)
	.align		4
.L_28:
        /*0060*/ 	.word	index@(.nv.constant0._Z14faster_stencilPiS_i)
        /*0064*/ 	.short	0x0380
        /*0066*/ 	.short	0x0014


	//----- nvinfo : EIATTR_SW_WAR
	.align		4
.L_29:
        /*0068*/ 	.byte	0x04, 0x36
        /*006a*/ 	.short	(.L_31 - .L_30)
.L_30:
        /*006c*/ 	.word	0x00000008
.L_31:


//--------------------- .nv.info._Z23multiplethreads_stencilPiS_i --------------------------
	.section	.nv.info._Z23multiplethreads_stencilPiS_i,"",@"SHT_CUDA_INFO"
	.sectionflags	@""
	.align	4


	//----- nvinfo : EIATTR_CUDA_API_VERSION
	.align		4
        /*0000*/ 	.byte	0x04, 0x37
        /*0002*/ 	.short	(.L_33 - .L_32)
.L_32:
        /*0004*/ 	.word	0x00000082


	//----- nvinfo : EIATTR_KPARAM_INFO
	.align		4
.L_33:
        /*0008*/ 	.byte	0x04, 0x17
        /*000a*/ 	.short	(.L_35 - .L_34)
.L_34:
        /*000c*/ 	.word	0x00000000
        /*0010*/ 	.short	0x0002
        /*0012*/ 	.short	0x0010
        /*0014*/ 	.byte	0x00, 0xf0, 0x11, 0x00


	//----- nvinfo : EIATTR_KPARAM_INFO
	.align		4
.L_35:
        /*0018*/ 	.byte	0x04, 0x17
        /*001a*/ 	.short	(.L_37 - .L_36)
.L_36:
        /*001c*/ 	.word	0x00000000
        /*0020*/ 	.short	0x0001
        /*0022*/ 	.short	0x0008
        /*0024*/ 	.byte	0x00, 0xf5, 0x21, 0x00


	//----- nvinfo : EIATTR_KPARAM_INFO
	.align		4
.L_37:
        /*0028*/ 	.byte	0x04, 0x17
        /*002a*/ 	.short	(.L_39 - .L_38)
.L_38:
        /*002c*/ 	.word	0x00000000
        /*0030*/ 	.short	0x0000
        /*0032*/ 	.short	0x0000
        /*0034*/ 	.byte	0x00, 0xf5, 0x21, 0x00


	//----- nvinfo : EIATTR_SPARSE_MMA_MASK
	.align		4
.L_39:
        /*0038*/ 	.byte	0x03, 0x50
        /*003a*/ 	.short	0x0000


	//----- nvinfo : EIATTR_MAXREG_COUNT
	.align		4
        /*003c*/ 	.byte	0x03, 0x1b
        /*003e*/ 	.short	0x00ff


	//----- nvinfo : EIATTR_MERCURY_ISA_VERSION
	.align		4
        /*0040*/ 	.byte	0x03, 0x5f
        /*0042*/ 	.short	0x0101


	//----- nvinfo : EIATTR_VRC_CTA_INIT_COUNT
	.align		4
        /*0044*/ 	.byte	0x02, 0x4a
	.zero		1
	.zero		1


	//----- nvinfo : EIATTR_EXIT_INSTR_OFFSETS
	.align		4
        /*0048*/ 	.byte	0x04, 0x1c
        /*004a*/ 	.short	(.L_41 - .L_40)


	//   ....[0]....
.L_40:
        /*004c*/ 	.word	0x00000070


	//   ....[1]....
        /*0050*/ 	.word	0x00000180


	//----- nvinfo : EIATTR_CBANK_PARAM_SIZE
	.align		4
.L_41:
        /*0054*/ 	.byte	0x03, 0x19
        /*0056*/ 	.short	0x0014


	//----- nvinfo : EIATTR_PARAM_CBANK
	.align		4
        /*0058*/ 	.byte	0x04, 0x0a
        /*005a*/ 	.short	(.L_43 - .L_42)
	.align		4
.L_42:
        /*005c*/ 	.word	index@(.nv.constant0._Z23multiplethreads_stencilPiS_i)
        /*0060*/ 	.short	0x0380
        /*0062*/ 	.short	0x0014


	//----- nvinfo : EIATTR_SW_WAR
	.align		4
.L_43:
        /*0064*/ 	.byte	0x04, 0x36
        /*0066*/ 	.short	(.L_45 - .L_44)
.L_44:
        /*0068*/ 	.word	0x00000008
.L_45:


//--------------------- .nv.info._Z20singlethread_stencilPiS_i --------------------------
	.section	.nv.info._Z20singlethread_stencilPiS_i,"",@"SHT_CUDA_INFO"
	.sectionflags	@""
	.align	4


	//----- nvinfo : EIATTR_CUDA_API_VERSION
	.align		4
        /*0000*/ 	.byte	0x04, 0x37
        /*0002*/ 	.short	(.L_47 - .L_46)
.L_46:
        /*0004*/ 	.word	0x00000082


	//----- nvinfo : EIATTR_KPARAM_INFO
	.align		4
.L_47:
        /*0008*/ 	.byte	0x04, 0x17
        /*000a*/ 	.short	(.L_49 - .L_48)
.L_48:
        /*000c*/ 	.word	0x00000000
        /*0010*/ 	.short	0x0002
        /*0012*/ 	.short	0x0010
        /*0014*/ 	.byte	0x00, 0xf0, 0x11, 0x00


	//----- nvinfo : EIATTR_KPARAM_INFO
	.align		4
.L_49:
        /*0018*/ 	.byte	0x04, 0x17
        /*001a*/ 	.short	(.L_51 - .L_50)
.L_50:
        /*001c*/ 	.word	0x00000000
        /*0020*/ 	.short	0x0001
        /*0022*/ 	.short	0x0008
        /*0024*/ 	.byte	0x00, 0xf5, 0x21, 0x00


	//----- nvinfo : EIATTR_KPARAM_INFO
	.align		4
.L_51:
        /*0028*/ 	.byte	0x04, 0x17
        /*002a*/ 	.short	(.L_53 - .L_52)
.L_52:
        /*002c*/ 	.word	0x00000000
        /*0030*/ 	.short	0x0000
        /*0032*/ 	.short	0x0000
        /*0034*/ 	.byte	0x00, 0xf5, 0x21, 0x00


	//----- nvinfo : EIATTR_SPARSE_MMA_MASK
	.align		4
.L_53:
        /*0038*/ 	.byte	0x03, 0x50
        /*003a*/ 	.short	0x0000


	//----- nvinfo : EIATTR_MAXREG_COUNT
	.align		4
        /*003c*/ 	.byte	0x03, 0x1b
        /*003e*/ 	.short	0x00ff


	//----- nvinfo : EIATTR_MERCURY_ISA_VERSION
	.align		4
        /*0040*/ 	.byte	0x03, 0x5f
        /*0042*/ 	.short	0x0101


	//----- nvinfo : EIATTR_VRC_CTA_INIT_COUNT
	.align		4
        /*0044*/ 	.byte	0x02, 0x4a
	.zero		1
	.zero		1


	//----- nvinfo : EIATTR_EXIT_INSTR_OFFSETS
	.align		4
        /*0048*/ 	.byte	0x04, 0x1c
        /*004a*/ 	.short	(.L_55 - .L_54)


	//   ....[0]....
.L_54:
        /*004c*/ 	.word	0x00000050


	//   ....[1]....
        /*0050*/ 	.word	0x000007a0


	//   ....[2]....
        /*0054*/ 	.word	0x00000b00


	//   ....[3]....
        /*0058*/ 	.word	0x00000cb0


	//----- nvinfo : EIATTR_CBANK_PARAM_SIZE
	.align		4
.L_55:
        /*005c*/ 	.byte	0x03, 0x19
        /*005e*/ 	.short	0x0014


	//----- nvinfo : EIATTR_PARAM_CBANK
	.align		4
        /*0060*/ 	.byte	0x04, 0x0a
        /*0062*/ 	.short	(.L_57 - .L_56)
	.align		4
.L_56:
        /*0064*/ 	.word	index@(.nv.constant0._Z20singlethread_stencilPiS_i)
        /*0068*/ 	.short	0x0380
        /*006a*/ 	.short	0x0014


	//----- nvinfo : EIATTR_SW_WAR
	.align		4
.L_57:
        /*006c*/ 	.byte	0x04, 0x36
        /*006e*/ 	.short	(.L_59 - .L_58)
.L_58:
        /*0070*/ 	.word	0x00000008
.L_59:


//--------------------- .nv.callgraph             --------------------------
	.section	.nv.callgraph,"",@"SHT_CUDA_CALLGRAPH"
	.align	4
	.sectionentsize	8
	.align		4
        /*0000*/ 	.word	0x00000000
	.align		4
        /*0004*/ 	.word	0xffffffff
	.align		4
        /*0008*/ 	.word	0x00000000
	.align		4
        /*000c*/ 	.word	0xfffffffe
	.align		4
        /*0010*/ 	.word	0x00000000
	.align		4
        /*0014*/ 	.word	0xfffffffd
	.align		4
        /*0018*/ 	.word	0x00000000
	.align		4
        /*001c*/ 	.word	0xfffffffc


//--------------------- .text._Z14faster_stencilPiS_i --------------------------
	.section	.text._Z14faster_stencilPiS_i,"ax",@progbits
	.align	128
        .global         _Z14faster_stencilPiS_i
        .type           _Z14faster_stencilPiS_i,@function
        .size           _Z14faster_stencilPiS_i,(.L_x_6 - _Z14faster_stencilPiS_i)
        .other          _Z14faster_stencilPiS_i,@"STO_CUDA_ENTRY STV_DEFAULT"
_Z14faster_stencilPiS_i:
.text._Z14faster_stencilPiS_i:
[----:B------:R-:W-:Y:S01]  /*0000*/  LDC R1, c[0x0][0x37c] ;  /* 0x0000df00ff017b82 */ /* 0x000fe20000000800 */
[----:B------:R-:W0:Y:S07]  /*0010*/  S2R R9, SR_TID.X ;  /* 0x0000000000097919 */ /* 0x000e2e0000002100 */
[----:B------:R-:W1:Y:S01]  /*0020*/  S2UR UR4, SR_CTAID.X ;  /* 0x00000000000479c3 */ /* 0x000e620000002500 */
[----:B------:R-:W2:Y:S01]  /*0030*/  LDCU UR5, c[0x0][0x390] ;  /* 0x00007200ff0577ac */ /* 0x000ea20008000800 */
[----:B-1----:R-:W-:-:S06]  /*0040*/  USHF.L.U32 UR4, UR4, 0xa, URZ ;  /* 0x0000000a04047899 */ /* 0x002fcc00080006ff */
[----:B0-----:R-:W-:-:S04]  /*0050*/  LOP3.LUT R7, R9, UR4, RZ, 0xfc, !PT ;  /* 0x0000000409077c12 */ /* 0x001fc8000f8efcff */
[----:B--2---:R-:W-:-:S13]  /*0060*/  ISETP.GE.AND P0, PT, R7, UR5, PT ;  /* 0x0000000507007c0c */ /* 0x004fda000bf06270 */
[----:B------:R-:W-:Y:S05]  /*0070*/  @P0 EXIT ;  /* 0x000000000000094d */ /* 0x000fea0003800000 */
[----:B------:R-:W0:Y:S01]  /*0080*/  LDC.64 R2, c[0x0][0x380] ;  /* 0x0000e000ff027b82 */ /* 0x000e220000000a00 */
[----:B------:R-:W1:Y:S01]  /*0090*/  LDCU.64 UR6, c[0x0][0x358] ;  /* 0x00006b00ff0677ac */ /* 0x000e620008000a00 */
[----:B------:R-:W-:-:S06]  /*00a0*/  ISETP.GT.U32.AND P0, PT, R9, 0x2, PT ;  /* 0x000000020900780c */ /* 0x000fcc0003f04070 */
[----:B------:R-:W2:Y:S01]  /*00b0*/  S2UR UR5, SR_CgaCtaId ;  /* 0x00000000000579c3 */ /* 0x000ea20000008800 */
[----:B------:R-:W-:-:S07]  /*00c0*/  UMOV UR4, 0x400 ;  /* 0x0000040000047882 */ /* 0x000fce0000000000 */
[----:B------:R-:W3:Y:S01]  /*00d0*/  LDC.64 R4, c[0x0][0x388] ;  /* 0x0000e200ff047b82 */ /* 0x000ee20000000a00 */
[----:B0-----:R-:W-:-:S05]  /*00e0*/  IMAD.WIDE R2, R7, 0x4, R2 ;  /* 0x0000000407027825 */ /* 0x001fca00078e0202 */
[----:B-1----:R-:W4:Y:S04]  /*00f0*/  LDG.E R0, desc[UR6][R2.64+0xc] ;  /* 0x00000c0602007981 */ /* 0x002f28000c1e1900 */
[----:B------:R-:W5:Y:S04]  /*0100*/  @!P0 LDG.E R6, desc[UR6][R2.64] ;  /* 0x0000000602068981 */ /* 0x000f68000c1e1900 */
[----:B------:R3:W5:Y:S01]  /*0110*/  @!P0 LDG.E R8, desc[UR6][R2.64+0x1000] ;  /* 0x0010000602088981 */ /* 0x000762000c1e1900 */
[----:B--2---:R-:W-:-:S06]  /*0120*/  ULEA UR4, UR5, UR4, 0x18 ;  /* 0x0000000405047291 */ /* 0x004fcc000f8ec0ff */
[----:B------:R-:W-:Y:S01]  /*0130*/  LEA R9, R9, UR4, 0x2 ;  /* 0x0000000409097c11 */ /* 0x000fe2000f8e10ff */
[----:B---3--:R-:W-:-:S04]  /*0140*/  IMAD.WIDE R2, R7, 0x4, R4 ;  /* 0x0000000407027825 */ /* 0x008fc800078e0204 */
[----:B----4-:R-:W-:Y:S04]  /*0150*/  STS [R9+0xc], R0 ;  /* 0x00000c0009007388 */ /* 0x010fe80000000800 */
[----:B-----5:R-:W-:Y:S04]  /*0160*/  @!P0 STS [R9], R6 ;  /* 0x0000000609008388 */ /* 0x020fe80000000800 */
[----:B------:R-:W-:Y:S01]  /*0170*/  @!P0 STS [R9+0x100c], R8 ;  /* 0x00100c0809008388 */ /* 0x000fe20000000800 */
[----:B------:R-:W-:Y:S06]  /*0180*/  BAR.SYNC.DEFER_BLOCKING 0x0 ;  /* 0x0000000000007b1d */ /* 0x000fec0000010000 */
[----:B------:R-:W0:Y:S02]  /*0190*/  LDS R10, [R9+0x18] ;  /* 0x00001800090a7984 */ /* 0x000e240000000800 */
[----:B0-----:R-:W-:-:S05]  /*01a0*/  IMAD R5, R10, 0x7, RZ ;  /* 0x000000070a057824 */ /* 0x001fca00078e02ff */
[----:B------:R-:W-:Y:S01]  /*01b0*/  STG.E desc[UR6][R2.64], R5 ;  /* 0x0000000502007986 */ /* 0x000fe2000c101906 */
[----:B------:R-:W-:Y:S05]  /*01c0*/  EXIT ;  /* 0x000000000000794d */ /* 0x000fea0003800000 */
.L_x_0:
[----:B------:R-:W-:-:S00]  /*01d0*/  BRA `(.L_x_0) ;  /* 0xfffffffc00fc7947 */ /* 0x000fc0000383ffff */
[----:B------:R-:W-:-:S00]  /*01e0*/  NOP ;  /* 0x0000000000007918 */ /* 0x000fc00000000000 */
        /* <DEDUP_REMOVED lines=9> */
.L_x_6:


//--------------------- .text._Z23multiplethreads_stencilPiS_i --------------------------
	.section	.text._Z23multiplethreads_stencilPiS_i,"ax",@progbits
	.align	128
        .global         _Z23multiplethreads_stencilPiS_i
        .type           _Z23multiplethreads_stencilPiS_i,@function
        .size           _Z23multiplethreads_stencilPiS_i,(.L_x_7 - _Z23multiplethreads_stencilPiS_i)
        .other          _Z23multiplethreads_stencilPiS_i,@"STO_CUDA_ENTRY STV_DEFAULT"
_Z23multiplethreads_stencilPiS_i:
.text._Z23multiplethreads_stencilPiS_i:
        /* <DEDUP_REMOVED lines=9> */
[----:B------:R-:W1:Y:S07]  /*0090*/  LDCU.64 UR4, c[0x0][0x358] ;  /* 0x00006b00ff0477ac */ /* 0x000e6e0008000a00 */
[----:B------:R-:W2:Y:S01]  /*00a0*/  LDC.64 R4, c[0x0][0x388] ;  /* 0x0000e200ff047b82 */ /* 0x000ea20000000a00 */
[----:B0-----:R-:W-:-:S05]  /*00b0*/  IMAD.WIDE R2, R7, 0x4, R2 ;  /* 0x0000000407027825 */ /* 0x001fca00078e0202 */
[----:B-1----:R-:W3:Y:S04]  /*00c0*/  LDG.E R0, desc[UR4][R2.64] ;  /* 0x0000000402007981 */ /* 0x002ee8000c1e1900 */
[----:B------:R-:W3:Y:S04]  /*00d0*/  LDG.E R9, desc[UR4][R2.64+0x4] ;  /* 0x0000040402097981 */ /* 0x000ee8000c1e1900 */
[----:B------:R-:W3:Y:S04]  /*00e0*/  LDG.E R6, desc[UR4][R2.64+0x8] ;  /* 0x0000080402067981 */ /* 0x000ee8000c1e1900 */
[----:B------:R-:W4:Y:S04]  /*00f0*/  LDG.E R11, desc[UR4][R2.64+0xc] ;  /* 0x00000c04020b7981 */ /* 0x000f28000c1e1900 */
[----:B------:R-:W4:Y:S04]  /*0100*/  LDG.E R8, desc[UR4][R2.64+0x10] ;  /* 0x0000100402087981 */ /* 0x000f28000c1e1900 */
[----:B------:R-:W5:Y:S04]  /*0110*/  LDG.E R13, desc[UR4][R2.64+0x14] ;  /* 0x00001404020d7981 */ /* 0x000f68000c1e1900 */
[----:B------:R-:W5:Y:S01]  /*0120*/  LDG.E R10, desc[UR4][R2.64+0x18] ;  /* 0x00001804020a7981 */ /* 0x000f62000c1e1900 */
[----:B--2---:R-:W-:Y:S01]  /*0130*/  IMAD.WIDE R4, R7, 0x4, R4 ;  /* 0x0000000407047825 */ /* 0x004fe200078e0204 */
[----:B---3--:R-:W-:-:S04]  /*0140*/  IADD3 R0, PT, PT, R6, R9, R0 ;  /* 0x0000000906007210 */ /* 0x008fc80007ffe000 */
[----:B----4-:R-:W-:-:S04]  /*0150*/  IADD3 R0, PT, PT, R8, R11, R0 ;  /* 0x0000000b08007210 */ /* 0x010fc80007ffe000 */
[----:B-----5:R-:W-:-:S05]  /*0160*/  IADD3 R13, PT, PT, R10, R13, R0 ;  /* 0x0000000d0a0d7210 */ /* 0x020fca0007ffe000 */
[----:B------:R-:W-:Y:S01]  /*0170*/  STG.E desc[UR4][R4.64], R13 ;  /* 0x0000000d04007986 */ /* 0x000fe2000c101904 */
[----:B------:R-:W-:Y:S05]  /*0180*/  EXIT ;  /* 0x000000000000794d */ /* 0x000fea0003800000 */
.L_x_1:
        /* <DEDUP_REMOVED lines=15> */
.L_x_7:


//--------------------- .text._Z20singlethread_stencilPiS_i --------------------------
	.section	.text._Z20singlethread_stencilPiS_i,"ax",@progbits
	.align	128
        .global         _Z20singlethread_stencilPiS_i
        .type           _Z20singlethread_stencilPiS_i,@function
        .size           _Z20singlethread_stencilPiS_i,(.L_x_8 - _Z20singlethread_stencilPiS_i)
        .other          _Z20singlethread_stencilPiS_i,@"STO_CUDA_ENTRY STV_DEFAULT"
_Z20singlethread_stencilPiS_i:
.text._Z20singlethread_stencilPiS_i:
[----:B------:R-:W-:Y:S01]  /*0000*/  LDC R1, c[0x0][0x37c] ;  /* 0x0000df00ff017b82 */ /* 0x000fe20000000800 */
[----:B------:R-:W0:Y:S07]  /*0010*/  S2R R0, SR_TID.X ;  /* 0x0000000000007919 */ /* 0x000e2e0000002100 */
[----:B------:R-:W1:Y:S02]  /*0020*/  LDC R6, c[0x0][0x390] ;  /* 0x0000e400ff067b82 */ /* 0x000e640000000800 */
[----:B-1----:R-:W-:-:S04]  /*0030*/  ISETP.GE.AND P0, PT, R6, 0x1, PT ;  /* 0x000000010600780c */ /* 0x002fc80003f06270 */
[----:B0-----:R-:W-:-:S13]  /*0040*/  ISETP.NE.OR P0, PT, R0, RZ, !P0 ;  /* 0x000000ff0000720c */ /* 0x001fda0004705670 */
[----:B------:R-:W-:Y:S05]  /*0050*/  @P0 EXIT ;  /* 0x000000000000094d */ /* 0x000fea0003800000 */
[C---:B------:R-:W-:Y:S01]  /*0060*/  ISETP.GE.U32.AND P1, PT, R6.reuse, 0x4, PT ;  /* 0x000000040600780c */ /* 0x040fe20003f26070 */
[----:B------:R-:W0:Y:S01]  /*0070*/  LDCU.64 UR8, c[0x0][0x358] ;  /* 0x00006b00ff0877ac */ /* 0x000e220008000a00 */
[----:B------:R-:W-:Y:S01]  /*0080*/  LOP3.LUT R10, R6, 0x3, RZ, 0xc0, !PT ;  /* 0x00000003060a7812 */ /* 0x000fe200078ec0ff */
[----:B------:R-:W-:-:S03]  /*0090*/  IMAD.MOV.U32 R0, RZ, RZ, RZ ;  /* 0x000000ffff007224 */ /* 0x000fc600078e00ff */
[----:B------:R-:W-:-:S07]  /*00a0*/  ISETP.NE.AND P0, PT, R10, RZ, PT ;  /* 0x000000ff0a00720c */ /* 0x000fce0003f05270 */
[----:B------:R-:W-:Y:S06]  /*00b0*/  @!P1 BRA `(.L_x_2) ;  /* 0x0000000400b89947 */ /* 0x000fec0003800000 */
[----:B------:R-:W1:Y:S01]  /*00c0*/  LDCU.128 UR4, c[0x0][0x380] ;  /* 0x00007000ff0477ac */ /* 0x000e620008000c00 */
[----:B------:R-:W-:-:S05]  /*00d0*/  LOP3.LUT R0, R6, 0x7ffffffc, RZ, 0xc0, !PT ;  /* 0x7ffffffc06007812 */ /* 0x000fca00078ec0ff */
[----:B------:R-:W-:Y:S01]  /*00e0*/  IMAD.MOV R7, RZ, RZ, -R0 ;  /* 0x000000ffff077224 */ /* 0x000fe200078e0a00 */
[----:B-1----:R-:W-:Y:S02]  /*00f0*/  UIADD3 UR6, UP0, UPT, UR6, 0x8, URZ ;  /* 0x0000000806067890 */ /* 0x002fe4000ff1e0ff */
[----:B------:R-:W-:Y:S02]  /*0100*/  UIADD3 UR4, UP1, UPT, UR4, 0x14, URZ ;  /* 0x0000001404047890 */ /* 0x000fe4000ff3e0ff */
[----:B------:R-:W-:Y:S02]  /*0110*/  UIADD3.X UR7, UPT, UPT, URZ, UR7, URZ, UP0, !UPT ;  /* 0x00000007ff077290 */ /* 0x000fe400087fe4ff */
[----:B------:R-:W-:Y:S01]  /*0120*/  UIADD3.X UR5, UPT, UPT, URZ, UR5, URZ, UP1, !UPT ;  /* 0x00000005ff057290 */ /* 0x000fe20008ffe4ff */
[----:B------:R-:W-:Y:S01]  /*0130*/  MOV R12, UR6 ;  /* 0x00000006000c7c02 */ /* 0x000fe20008000f00 */
[----:B------:R-:W-:Y:S02]  /*0140*/  IMAD.U32 R8, RZ, RZ, UR4 ;  /* 0x00000004ff087e24 */ /* 0x000fe4000f8e00ff */
[----:B------:R-:W-:-:S02]  /*0150*/  IMAD.U32 R11, RZ, RZ, UR7 ;  /* 0x00000007ff0b7e24 */ /* 0x000fc4000f8e00ff */
[----:B------:R-:W-:-:S07]  /*0160*/  MOV R9, UR5 ;  /* 0x0000000500097c02 */ /* 0x000fce0008000f00 */
.L_x_3:
[----:B-1----:R-:W-:Y:S01]  /*0170*/  IMAD.MOV.U32 R2, RZ, RZ, R12 ;  /* 0x000000ffff027224 */ /* 0x002fe200078e000c */
[----:B------:R-:W-:Y:S01]  /*0180*/  MOV R4, R8 ;  /* 0x0000000800047202 */ /* 0x000fe20000000f00 */
[----:B------:R-:W-:Y:S02]  /*0190*/  IMAD.MOV.U32 R3, RZ, RZ, R11 ;  /* 0x000000ffff037224 */ /* 0x000fe400078e000b */
[----:B------:R-:W-:-:S03]  /*01a0*/  IMAD.MOV.U32 R5, RZ, RZ, R9 ;  /* 0x000000ffff057224 */ /* 0x000fc600078e0009 */
[----:B0-----:R-:W2:Y:S04]  /*01b0*/  LDG.E R8, desc[UR8][R2.64+-0x8] ;  /* 0xfffff80802087981 */ /* 0x001ea8000c1e1900 */
[----:B------:R-:W2:Y:S02]  /*01c0*/  LDG.E R9, desc[UR8][R4.64+-0x14] ;  /* 0xffffec0804097981 */ /* 0x000ea4000c1e1900 */
[----:B--2---:R-:W-:-:S05]  /*01d0*/  IMAD.IADD R9, R8, 0x1, R9 ;  /* 0x0000000108097824 */ /* 0x004fca00078e0209 */
[----:B------:R0:W-:Y:S04]  /*01e0*/  STG.E desc[UR8][R2.64+-0x8], R9 ;  /* 0xfffff80902007986 */ /* 0x0001e8000c101908 */
[----:B------:R-:W2:Y:S02]  /*01f0*/  LDG.E R8, desc[UR8][R4.64+-0x10] ;  /* 0xfffff00804087981 */ /* 0x000ea4000c1e1900 */
[----:B--2---:R-:W-:-:S05]  /*0200*/  IADD3 R11, PT, PT, R9, R8, RZ ;  /* 0x00000008090b7210 */ /* 0x004fca0007ffe0ff */
[----:B------:R1:W-:Y:S04]  /*0210*/  STG.E desc[UR8][R2.64+-0x8], R11 ;  /* 0xfffff80b02007986 */ /* 0x0003e8000c101908 */
[----:B------:R-:W2:Y:S02]  /*0220*/  LDG.E R8, desc[UR8][R4.64+-0xc] ;  /* 0xfffff40804087981 */ /* 0x000ea4000c1e1900 */
[----:B--2---:R-:W-:-:S05]  /*0230*/  IMAD.IADD R13, R11, 0x1, R8 ;  /* 0x000000010b0d7824 */ /* 0x004fca00078e0208 */
[----:B------:R2:W-:Y:S04]  /*0240*/  STG.E desc[UR8][R2.64+-0x8], R13 ;  /* 0xfffff80d02007986 */ /* 0x0005e8000c101908 */
[----:B------:R-:W3:Y:S02]  /*0250*/  LDG.E R8, desc[UR8][R4.64+-0x8] ;  /* 0xfffff80804087981 */ /* 0x000ee4000c1e1900 */
[----:B---3--:R-:W-:-:S05]  /*0260*/  IMAD.IADD R15, R13, 0x1, R8 ;  /* 0x000000010d0f7824 */ /* 0x008fca00078e0208 */
[----:B------:R3:W-:Y:S04]  /*0270*/  STG.E desc[UR8][R2.64+-0x8], R15 ;  /* 0xfffff80f02007986 */ /* 0x0007e8000c101908 */
[----:B------:R-:W0:Y:S02]  /*0280*/  LDG.E R8, desc[UR8][R4.64+-0x4] ;  /* 0xfffffc0804087981 */ /* 0x000e24000c1e1900 */
[----:B0-----:R-:W-:-:S05]  /*0290*/  IADD3 R9, PT, PT, R15, R8, RZ ;  /* 0x000000080f097210 */ /* 0x001fca0007ffe0ff */
[----:B------:R0:W-:Y:S04]  /*02a0*/  STG.E desc[UR8][R2.64+-0x8], R9 ;  /* 0xfffff80902007986 */ /* 0x0001e8000c101908 */
[----:B------:R-:W1:Y:S02]  /*02b0*/  LDG.E R8, desc[UR8][R4.64] ;  /* 0x0000000804087981 */ /* 0x000e64000c1e1900 */
[----:B-1----:R-:W-:-:S05]  /*02c0*/  IMAD.IADD R11, R9, 0x1, R8 ;  /* 0x00000001090b7824 */ /* 0x002fca00078e0208 */
[----:B------:R1:W-:Y:S04]  /*02d0*/  STG.E desc[UR8][R2.64+-0x8], R11 ;  /* 0xfffff80b02007986 */ /* 0x0003e8000c101908 */
[----:B------:R-:W2:Y:S02]  /*02e0*/  LDG.E R8, desc[UR8][R4.64+0x4] ;  /* 0x0000040804087981 */ /* 0x000ea4000c1e1900 */
[----:B--2---:R-:W-:Y:S02]  /*02f0*/  IADD3 R13, PT, PT, R11, R8, RZ ;  /* 0x000000080b0d7210 */ /* 0x004fe40007ffe0ff */
[----:B------:R-:W2:Y:S04]  /*0300*/  LDG.E R8, desc[UR8][R2.64+-0x4] ;  /* 0xfffffc0802087981 */ /* 0x000ea8000c1e1900 */
[----:B------:R4:W-:Y:S04]  /*0310*/  STG.E desc[UR8][R2.64+-0x8], R13 ;  /* 0xfffff80d02007986 */ /* 0x0009e8000c101908 */
[----:B---3--:R-:W2:Y:S02]  /*0320*/  LDG.E R15, desc[UR8][R4.64+-0x10] ;  /* 0xfffff008040f7981 */ /* 0x008ea4000c1e1900 */
[----:B--2---:R-:W-:-:S05]  /*0330*/  IMAD.IADD R15, R8, 0x1, R15 ;  /* 0x00000001080f7824 */ /* 0x004fca00078e020f */
[----:B------:R2:W-:Y:S04]  /*0340*/  STG.E desc[UR8][R2.64+-0x4], R15 ;  /* 0xfffffc0f02007986 */ /* 0x0005e8000c101908 */
[----:B------:R-:W0:Y:S02]  /*0350*/  LDG.E R8, desc[UR8][R4.64+-0xc] ;  /* 0xfffff40804087981 */ /* 0x000e24000c1e1900 */
[----:B0-----:R-:W-:-:S05]  /*0360*/  IADD3 R9, PT, PT, R15, R8, RZ ;  /* 0x000000080f097210 */ /* 0x001fca0007ffe0ff */
[----:B------:R0:W-:Y:S04]  /*0370*/  STG.E desc[UR8][R2.64+-0x4], R9 ;  /* 0xfffffc0902007986 */ /* 0x0001e8000c101908 */
[----:B------:R-:W1:Y:S02]  /*0380*/  LDG.E R8, desc[UR8][R4.64+-0x8] ;  /* 0xfffff80804087981 */ /* 0x000e64000c1e1900 */
[----:B-1----:R-:W-:-:S05]  /*0390*/  IMAD.IADD R11, R9, 0x1, R8 ;  /* 0x00000001090b7824 */ /* 0x002fca00078e0208 */
[----:B------:R1:W-:Y:S04]  /*03a0*/  STG.E desc[UR8][R2.64+-0x4], R11 ;  /* 0xfffffc0b02007986 */ /* 0x0003e8000c101908 */
[----:B------:R-:W4:Y:S02]  /*03b0*/  LDG.E R8, desc[UR8][R4.64+-0x4] ;  /* 0xfffffc0804087981 */ /* 0x000f24000c1e1900 */
[----:B----4-:R-:W-:-:S05]  /*03c0*/  IADD3 R13, PT, PT, R11, R8, RZ ;  /* 0x000000080b0d7210 */ /* 0x010fca0007ffe0ff */
[----:B------:R3:W-:Y:S04]  /*03d0*/  STG.E desc[UR8][R2.64+-0x4], R13 ;  /* 0xfffffc0d02007986 */ /* 0x0007e8000c101908 */
[----:B------:R-:W2:Y:S02]  /*03e0*/  LDG.E R8, desc[UR8][R4.64] ;  /* 0x0000000804087981 */ /* 0x000ea4000c1e1900 */
[----:B--2---:R-:W-:-:S05]  /*03f0*/  IMAD.IADD R15, R13, 0x1, R8 ;  /* 0x000000010d0f7824 */ /* 0x004fca00078e0208 */
[----:B------:R2:W-:Y:S04]  /*0400*/  STG.E desc[UR8][R2.64+-0x4], R15 ;  /* 0xfffffc0f02007986 */ /* 0x0005e8000c101908 */
[----:B------:R-:W0:Y:S02]  /*0410*/  LDG.E R8, desc[UR8][R4.64+0x4] ;  /* 0x0000040804087981 */ /* 0x000e24000c1e1900 */
[----:B0-----:R-:W-:-:S05]  /*0420*/  IADD3 R9, PT, PT, R15, R8, RZ ;  /* 0x000000080f097210 */ /* 0x001fca0007ffe0ff */
[----:B------:R0:W-:Y:S04]  /*0430*/  STG.E desc[UR8][R2.64+-0x4], R9 ;  /* 0xfffffc0902007986 */ /* 0x0001e8000c101908 */
[----:B------:R-:W1:Y:S02]  /*0440*/  LDG.E R8, desc[UR8][R4.64+0x8] ;  /* 0x0000080804087981 */ /* 0x000e64000c1e1900 */
[----:B-1----:R-:W-:Y:S02]  /*0450*/  IMAD.IADD R11, R9, 0x1, R8 ;  /* 0x00000001090b7824 */ /* 0x002fe400078e0208 */
[----:B------:R-:W4:Y:S04]  /*0460*/  LDG.E R8, desc[UR8][R2.64] ;  /* 0x0000000802087981 */ /* 0x000f28000c1e1900 */
[----:B------:R1:W-:Y:S04]  /*0470*/  STG.E desc[UR8][R2.64+-0x4], R11 ;  /* 0xfffffc0b02007986 */ /* 0x0003e8000c101908 */
[----:B---3--:R-:W4:Y:S02]  /*0480*/  LDG.E R13, desc[UR8][R4.64+-0xc] ;  /* 0xfffff408040d7981 */ /* 0x008f24000c1e1900 */
        /* <DEDUP_REMOVED lines=11> */
[----:B------:R-:W3:Y:S02]  /*0540*/  LDG.E R8, desc[UR8][R4.64+0x4] ;  /* 0x0000040804087981 */ /* 0x000ee4000c1e1900 */
[----:B---3--:R-:W-:-:S05]  /*0550*/  IADD3 R13, PT, PT, R11, R8, RZ ;  /* 0x000000080b0d7210 */ /* 0x008fca0007ffe0ff */
[----:B------:R3:W-:Y:S04]  /*0560*/  STG.E desc[UR8][R2.64], R13 ;  /* 0x0000000d02007986 */ /* 0x0007e8000c101908 */
[----:B------:R-:W2:Y:S02]  /*0570*/  LDG.E R8, desc[UR8][R4.64+0x8] ;  /* 0x0000080804087981 */ /* 0x000ea4000c1e1900 */
[----:B--2---:R-:W-:-:S05]  /*0580*/  IMAD.IADD R15, R13, 0x1, R8 ;  /* 0x000000010d0f7824 */ /* 0x004fca00078e0208 */
[----:B------:R2:W-:Y:S04]  /*0590*/  STG.E desc[UR8][R2.64], R15 ;  /* 0x0000000f02007986 */ /* 0x0005e8000c101908 */
[----:B------:R-:W0:Y:S02]  /*05a0*/  LDG.E R8, desc[UR8][R4.64+0xc] ;  /* 0x00000c0804087981 */ /* 0x000e24000c1e1900 */
[----:B0-----:R-:W-:Y:S02]  /*05b0*/  IADD3 R9, PT, PT, R15, R8, RZ ;  /* 0x000000080f097210 */ /* 0x001fe40007ffe0ff */
[----:B------:R-:W4:Y:S04]  /*05c0*/  LDG.E R8, desc[UR8][R2.64+0x4] ;  /* 0x0000040802087981 */ /* 0x000f28000c1e1900 */
[----:B------:R0:W-:Y:S04]  /*05d0*/  STG.E desc[UR8][R2.64], R9 ;  /* 0x0000000902007986 */ /* 0x0001e8000c101908 */
[----:B-1----:R-:W4:Y:S02]  /*05e0*/  LDG.E R11, desc[UR8][R4.64+-0x8] ;  /* 0xfffff808040b7981 */ /* 0x002f24000c1e1900 */
[----:B----4-:R-:W-:-:S05]  /*05f0*/  IMAD.IADD R11, R8, 0x1, R11 ;  /* 0x00000001080b7824 */ /* 0x010fca00078e020b */
[----:B------:R1:W-:Y:S04]  /*0600*/  STG.E desc[UR8][R2.64+0x4], R11 ;  /* 0x0000040b02007986 */ /* 0x0003e8000c101908 */
[----:B------:R-:W3:Y:S02]  /*0610*/  LDG.E R8, desc[UR8][R4.64+-0x4] ;  /* 0xfffffc0804087981 */ /* 0x000ee4000c1e1900 */
[----:B---3--:R-:W-:-:S05]  /*0620*/  IADD3 R13, PT, PT, R11, R8, RZ ;  /* 0x000000080b0d7210 */ /* 0x008fca0007ffe0ff */
[----:B------:R3:W-:Y:S04]  /*0630*/  STG.E desc[UR8][R2.64+0x4], R13 ;  /* 0x0000040d02007986 */ /* 0x0007e8000c101908 */
[----:B------:R-:W2:Y:S02]  /*0640*/  LDG.E R8, desc[UR8][R4.64] ;  /* 0x0000000804087981 */ /* 0x000ea4000c1e1900 */
[----:B--2---:R-:W-:-:S05]  /*0650*/  IMAD.IADD R15, R13, 0x1, R8 ;  /* 0x000000010d0f7824 */ /* 0x004fca00078e0208 */
[----:B------:R-:W-:Y:S04]  /*0660*/  STG.E desc[UR8][R2.64+0x4], R15 ;  /* 0x0000040f02007986 */ /* 0x000fe8000c101908 */
[----:B------:R-:W0:Y:S02]  /*0670*/  LDG.E R8, desc[UR8][R4.64+0x4] ;  /* 0x0000040804087981 */ /* 0x000e24000c1e1900 */
[----:B0-----:R-:W-:-:S05]  /*0680*/  IADD3 R9, PT, PT, R15, R8, RZ ;  /* 0x000000080f097210 */ /* 0x001fca0007ffe0ff */
[----:B------:R-:W-:Y:S04]  /*0690*/  STG.E desc[UR8][R2.64+0x4], R9 ;  /* 0x0000040902007986 */ /* 0x000fe8000c101908 */
[----:B------:R-:W1:Y:S02]  /*06a0*/  LDG.E R8, desc[UR8][R4.64+0x8] ;  /* 0x0000080804087981 */ /* 0x000e64000c1e1900 */
[----:B-1----:R-:W-:-:S05]  /*06b0*/  IMAD.IADD R11, R9, 0x1, R8 ;  /* 0x00000001090b7824 */ /* 0x002fca00078e0208 */
[----:B------:R0:W-:Y:S04]  /*06c0*/  STG.E desc[UR8][R2.64+0x4], R11 ;  /* 0x0000040b02007986 */ /* 0x0001e8000c101908 */
[----:B------:R-:W3:Y:S01]  /*06d0*/  LDG.E R8, desc[UR8][R4.64+0xc] ;  /* 0x00000c0804087981 */ /* 0x000ee2000c1e1900 */
[----:B------:R-:W-:Y:S02]  /*06e0*/  IADD3 R7, PT, PT, R7, 0x4, RZ ;  /* 0x0000000407077810 */ /* 0x000fe40007ffe0ff */
[----:B---3--:R-:W-:-:S05]  /*06f0*/  IADD3 R13, PT, PT, R11, R8, RZ ;  /* 0x000000080b0d7210 */ /* 0x008fca0007ffe0ff */
[----:B------:R1:W-:Y:S04]  /*0700*/  STG.E desc[UR8][R2.64+0x4], R13 ;  /* 0x0000040d02007986 */ /* 0x0003e8000c101908 */
[----:B------:R-:W2:Y:S01]  /*0710*/  LDG.E R8, desc[UR8][R4.64+0x10] ;  /* 0x0000100804087981 */ /* 0x000ea2000c1e1900 */
[----:B------:R-:W-:Y:S02]  /*0720*/  ISETP.NE.AND P1, PT, R7, RZ, PT ;  /* 0x000000ff0700720c */ /* 0x000fe40003f25270 */
[----:B------:R-:W-:-:S04]  /*0730*/  IADD3 R12, P3, PT, R2, 0x10, RZ ;  /* 0x00000010020c7810 */ /* 0x000fc80007f7e0ff */
[----:B0-----:R-:W-:Y:S01]  /*0740*/  IADD3.X R11, PT, PT, RZ, R3, RZ, P3, !PT ;  /* 0x00000003ff0b7210 */ /* 0x001fe20001ffe4ff */
[----:B--2---:R-:W-:Y:S01]  /*0750*/  IMAD.IADD R15, R13, 0x1, R8 ;  /* 0x000000010d0f7824 */ /* 0x004fe200078e0208 */
[----:B------:R-:W-:-:S04]  /*0760*/  IADD3 R8, P2, PT, R4, 0x10, RZ ;  /* 0x0000001004087810 */ /* 0x000fc80007f5e0ff */
[----:B------:R1:W-:Y:S01]  /*0770*/  STG.E desc[UR8][R2.64+0x4], R15 ;  /* 0x0000040f02007986 */ /* 0x0003e2000c101908 */
[----:B------:R-:W-:Y:S01]  /*0780*/  IMAD.X R9, RZ, RZ, R5, P2 ;  /* 0x000000ffff097224 */ /* 0x000fe200010e0605 */
[----:B------:R-:W-:Y:S07]  /*0790*/  @P1 BRA `(.L_x_3) ;  /* 0xfffffff800741947 */ /* 0x000fee000383ffff */
.L_x_2:
[----:B0-----:R-:W-:Y:S05]  /*07a0*/  @!P0 EXIT ;  /* 0x000000000000894d */ /* 0x001fea0003800000 */
[----:B------:R-:W-:Y:S02]  /*07b0*/  ISETP.NE.AND P0, PT, R10, 0x1, PT ;  /* 0x000000010a00780c */ /* 0x000fe40003f05270 */
[----:B------:R-:W-:-:S04]  /*07c0*/  LOP3.LUT R6, R6, 0x1, RZ, 0xc0, !PT ;  /* 0x0000000106067812 */ /* 0x000fc800078ec0ff */
[----:B------:R-:W-:-:S07]  /*07d0*/  ISETP.NE.U32.AND P1, PT, R6, 0x1, PT ;  /* 0x000000010600780c */ /* 0x000fce0003f25070 */
[----:B------:R-:W-:Y:S06]  /*07e0*/  @!P0 BRA `(.L_x_4) ;  /* 0x0000000000c48947 */ /* 0x000fec0003800000 */
[----:B-1----:R-:W0:Y:S08]  /*07f0*/  LDC.64 R2, c[0x0][0x388] ;  /* 0x0000e200ff027b82 */ /* 0x002e300000000a00 */
[----:B------:R-:W1:Y:S01]  /*0800*/  LDC.64 R4, c[0x0][0x380] ;  /* 0x0000e000ff047b82 */ /* 0x000e620000000a00 */
[----:B0-----:R-:W-:-:S05]  /*0810*/  IMAD.WIDE.U32 R2, R0, 0x4, R2 ;  /* 0x0000000400027825 */ /* 0x001fca00078e0002 */
[----:B------:R-:W2:Y:S01]  /*0820*/  LDG.E R6, desc[UR8][R2.64] ;  /* 0x0000000802067981 */ /* 0x000ea2000c1e1900 */
[----:B-1----:R-:W-:-:S05]  /*0830*/  IMAD.WIDE.U32 R4, R0, 0x4, R4 ;  /* 0x0000000400047825 */ /* 0x002fca00078e0004 */
        /* <DEDUP_REMOVED lines=10> */
[----:B---3--:R-:W-:-:S05]  /*08e0*/  IADD3 R13, PT, PT, R11, R6, RZ ;  /* 0x000000060b0d7210 */ /* 0x008fca0007ffe0ff */
[----:B------:R3:W-:Y:S04]  /*08f0*/  STG.E desc[UR8][R2.64], R13 ;  /* 0x0000000d02007986 */ /* 0x0007e8000c101908 */
[----:B------:R-:W0:Y:S02]  /*0900*/  LDG.E R6, desc[UR8][R4.64+0x10] ;  /* 0x0000100804067981 */ /* 0x000e24000c1e1900 */
[----:B0-----:R-:W-:-:S05]  /*0910*/  IMAD.IADD R7, R13, 0x1, R6 ;  /* 0x000000010d077824 */ /* 0x001fca00078e0206 */
[----:B------:R0:W-:Y:S04]  /*0920*/  STG.E desc[UR8][R2.64], R7 ;  /* 0x0000000702007986 */ /* 0x0001e8000c101908 */
[----:B------:R-:W1:Y:S02]  /*0930*/  LDG.E R6, desc[UR8][R4.64+0x14] ;  /* 0x0000140804067981 */ /* 0x000e64000c1e1900 */
[----:B-1----:R-:W-:-:S05]  /*0940*/  IADD3 R9, PT, PT, R7, R6, RZ ;  /* 0x0000000607097210 */ /* 0x002fca0007ffe0ff */
[----:B------:R1:W-:Y:S04]  /*0950*/  STG.E desc[UR8][R2.64], R9 ;  /* 0x0000000902007986 */ /* 0x0003e8000c101908 */
[----:B------:R-:W2:Y:S02]  /*0960*/  LDG.E R6, desc[UR8][R4.64+0x18] ;  /* 0x0000180804067981 */ /* 0x000ea4000c1e1900 */
[----:B--2---:R-:W-:Y:S02]  /*0970*/  IMAD.IADD R11, R9, 0x1, R6 ;  /* 0x00000001090b7824 */ /* 0x004fe400078e0206 */
[----:B------:R-:W2:Y:S04]  /*0980*/  LDG.E R6, desc[UR8][R2.64+0x4] ;  /* 0x0000040802067981 */ /* 0x000ea8000c1e1900 */
[----:B------:R4:W-:Y:S04]  /*0990*/  STG.E desc[UR8][R2.64], R11 ;  /* 0x0000000b02007986 */ /* 0x0009e8000c101908 */
[----:B---3--:R-:W2:Y:S02]  /*09a0*/  LDG.E R13, desc[UR8][R4.64+0x4] ;  /* 0x00000408040d7981 */ /* 0x008ea4000c1e1900 */
[----:B--2---:R-:W-:-:S05]  /*09b0*/  IADD3 R13, PT, PT, R6, R13, RZ ;  /* 0x0000000d060d7210 */ /* 0x004fca0007ffe0ff */
[----:B------:R2:W-:Y:S04]  /*09c0*/  STG.E desc[UR8][R2.64+0x4], R13 ;  /* 0x0000040d02007986 */ /* 0x0005e8000c101908 */
[----:B------:R-:W0:Y:S02]  /*09d0*/  LDG.E R6, desc[UR8][R4.64+0x8] ;  /* 0x0000080804067981 */ /* 0x000e24000c1e1900 */
[----:B0-----:R-:W-:-:S05]  /*09e0*/  IMAD.IADD R7, R13, 0x1, R6 ;  /* 0x000000010d077824 */ /* 0x001fca00078e0206 */
[----:B------:R0:W-:Y:S04]  /*09f0*/  STG.E desc[UR8][R2.64+0x4], R7 ;  /* 0x0000040702007986 */ /* 0x0001e8000c101908 */
[----:B------:R-:W1:Y:S02]  /*0a00*/  LDG.E R6, desc[UR8][R4.64+0xc] ;  /* 0x00000c0804067981 */ /* 0x000e64000c1e1900 */
[----:B-1----:R-:W-:-:S05]  /*0a10*/  IADD3 R9, PT, PT, R7, R6, RZ ;  /* 0x0000000607097210 */ /* 0x002fca0007ffe0ff */
[----:B------:R1:W-:Y:S04]  /*0a20*/  STG.E desc[UR8][R2.64+0x4], R9 ;  /* 0x0000040902007986 */ /* 0x0003e8000c101908 */
[----:B------:R-:W4:Y:S02]  /*0a30*/  LDG.E R6, desc[UR8][R4.64+0x10] ;  /* 0x0000100804067981 */ /* 0x000f24000c1e1900 */
[----:B----4-:R-:W-:-:S05]  /*0a40*/  IMAD.IADD R11, R9, 0x1, R6 ;  /* 0x00000001090b7824 */ /* 0x010fca00078e0206 */
[----:B------:R3:W-:Y:S04]  /*0a50*/  STG.E desc[UR8][R2.64+0x4], R11 ;  /* 0x0000040b02007986 */ /* 0x0007e8000c101908 */
[----:B------:R-:W2:Y:S02]  /*0a60*/  LDG.E R6, desc[UR8][R4.64+0x14] ;  /* 0x0000140804067981 */ /* 0x000ea4000c1e1900 */
[----:B--2---:R-:W-:-:S05]  /*0a70*/  IADD3 R13, PT, PT, R11, R6, RZ ;  /* 0x000000060b0d7210 */ /* 0x004fca0007ffe0ff */
[----:B------:R3:W-:Y:S04]  /*0a80*/  STG.E desc[UR8][R2.64+0x4], R13 ;  /* 0x0000040d02007986 */ /* 0x0007e8000c101908 */
[----:B------:R-:W0:Y:S02]  /*0a90*/  LDG.E R6, desc[UR8][R4.64+0x18] ;  /* 0x0000180804067981 */ /* 0x000e24000c1e1900 */
[----:B0-----:R-:W-:-:S05]  /*0aa0*/  IMAD.IADD R7, R13, 0x1, R6 ;  /* 0x000000010d077824 */ /* 0x001fca00078e0206 */
[----:B------:R3:W-:Y:S04]  /*0ab0*/  STG.E desc[UR8][R2.64+0x4], R7 ;  /* 0x0000040702007986 */ /* 0x0007e8000c101908 */
[----:B------:R-:W1:Y:S01]  /*0ac0*/  LDG.E R6, desc[UR8][R4.64+0x1c] ;  /* 0x00001c0804067981 */ /* 0x000e62000c1e1900 */
[----:B------:R-:W-:Y:S01]  /*0ad0*/  VIADD R0, R0, 0x2 ;  /* 0x0000000200007836 */ /* 0x000fe20000000000 */
[----:B-1----:R-:W-:-:S05]  /*0ae0*/  IADD3 R9, PT, PT, R7, R6, RZ ;  /* 0x0000000607097210 */ /* 0x002fca0007ffe0ff */
[----:B------:R3:W-:Y:S02]  /*0af0*/  STG.E desc[UR8][R2.64+0x4], R9 ;  /* 0x0000040902007986 */ /* 0x0007e4000c101908 */
.L_x_4:
[----:B------:R-:W-:Y:S05]  /*0b00*/  @P1 EXIT ;  /* 0x000000000000194d */ /* 0x000fea0003800000 */
[----:B-1-3--:R-:W0:Y:S08]  /*0b10*/  LDC.64 R2, c[0x0][0x388] ;  /* 0x0000e200ff027b82 */ /* 0x00ae300000000a00 */
[----:B------:R-:W1:Y:S01]  /*0b20*/  LDC.64 R4, c[0x0][0x380] ;  /* 0x0000e000ff047b82 */ /* 0x000e620000000a00 */
[----:B0-----:R-:W-:-:S04]  /*0b30*/  IMAD.WIDE.U32 R2, R0, 0x4, R2 ;  /* 0x0000000400027825 */ /* 0x001fc800078e0002 */
[----:B-1----:R-:W-:Y:S02]  /*0b40*/  IMAD.WIDE R4, R0, 0x4, R4 ;  /* 0x0000000400047825 */ /* 0x002fe400078e0204 */
[----:B------:R-:W2:Y:S04]  /*0b50*/  LDG.E R0, desc[UR8][R2.64] ;  /* 0x0000000802007981 */ /* 0x000ea8000c1e1900 */
[----:B------:R-:W2:Y:S02]  /*0b60*/  LDG.E R7, desc[UR8][R4.64] ;  /* 0x0000000804077981 */ /* 0x000ea4000c1e1900 */
[----:B--2---:R-:W-:-:S05]  /*0b70*/  IADD3 R7, PT, PT, R0, R7, RZ ;  /* 0x0000000700077210 */ /* 0x004fca0007ffe0ff */
[----:B------:R0:W-:Y:S04]  /*0b80*/  STG.E desc[UR8][R2.64], R7 ;  /* 0x0000000702007986 */ /* 0x0001e8000c101908 */
[----:B------:R-:W2:Y:S02]  /*0b90*/  LDG.E R0, desc[UR8][R4.64+0x4] ;  /* 0x0000040804007981 */ /* 0x000ea4000c1e1900 */
[----:B--2---:R-:W-:-:S05]  /*0ba0*/  IMAD.IADD R9, R7, 0x1, R0 ;  /* 0x0000000107097824 */ /* 0x004fca00078e0200 */
[----:B------:R1:W-:Y:S04]  /*0bb0*/  STG.E desc[UR8][R2.64], R9 ;  /* 0x0000000902007986 */ /* 0x0003e8000c101908 */
[----:B------:R-:W2:Y:S02]  /*0bc0*/  LDG.E R0, desc[UR8][R4.64+0x8] ;  /* 0x0000080804007981 */ /* 0x000ea4000c1e1900 */
[----:B--2---:R-:W-:-:S05]  /*0bd0*/  IADD3 R11, PT, PT, R9, R0, RZ ;  /* 0x00000000090b7210 */ /* 0x004fca0007ffe0ff */
[----:B------:R2:W-:Y:S04]  /*0be0*/  STG.E desc[UR8][R2.64], R11 ;  /* 0x0000000b02007986 */ /* 0x0005e8000c101908 */
[----:B------:R-:W3:Y:S02]  /*0bf0*/  LDG.E R0, desc[UR8][R4.64+0xc] ;  /* 0x00000c0804007981 */ /* 0x000ee4000c1e1900 */
[----:B---3--:R-:W-:-:S05]  /*0c00*/  IMAD.IADD R13, R11, 0x1, R0 ;  /* 0x000000010b0d7824 */ /* 0x008fca00078e0200 */
[----:B------:R-:W-:Y:S04]  /*0c10*/  STG.E desc[UR8][R2.64], R13 ;  /* 0x0000000d02007986 */ /* 0x000fe8000c101908 */
[----:B------:R-:W0:Y:S02]  /*0c20*/  LDG.E R0, desc[UR8][R4.64+0x10] ;  /* 0x0000100804007981 */ /* 0x000e24000c1e1900 */
[----:B0-----:R-:W-:-:S05]  /*0c30*/  IADD3 R7, PT, PT, R13, R0, RZ ;  /* 0x000000000d077210 */ /* 0x001fca0007ffe0ff */
[----:B------:R-:W-:Y:S04]  /*0c40*/  STG.E desc[UR8][R2.64], R7 ;  /* 0x0000000702007986 */ /* 0x000fe8000c101908 */
[----:B------:R-:W1:Y:S02]  /*0c50*/  LDG.E R0, desc[UR8][R4.64+0x14] ;  /* 0x0000140804007981 */ /* 0x000e64000c1e1900 */
[----:B-1----:R-:W-:-:S05]  /*0c60*/  IMAD.IADD R9, R7, 0x1, R0 ;  /* 0x0000000107097824 */ /* 0x002fca00078e0200 */
[----:B------:R-:W-:Y:S04]  /*0c70*/  STG.E desc[UR8][R2.64], R9 ;  /* 0x0000000902007986 */ /* 0x000fe8000c101908 */
[----:B------:R-:W2:Y:S02]  /*0c80*/  LDG.E R0, desc[UR8][R4.64+0x18] ;  /* 0x0000180804007981 */ /* 0x000ea4000c1e1900 */
[----:B--2---:R-:W-:-:S05]  /*0c90*/  IADD3 R11, PT, PT, R9, R0, RZ ;  /* 0x00000000090b7210 */ /* 0x004fca0007ffe0ff */
[----:B------:R-:W-:Y:S01]  /*0ca0*/  STG.E desc[UR8][R2.64], R11 ;  /* 0x0000000b02007986 */ /* 0x000fe2000c101908 */
[----:B------:R-:W-:Y:S05]  /*0cb0*/  EXIT ;  /* 0x000000000000794d */ /* 0x000fea0003800000 */
.L_x_5:
        /* <DEDUP_REMOVED lines=12> */
.L_x_8:


//--------------------- .nv.shared._Z14faster_stencilPiS_i --------------------------
	.section	.nv.shared._Z14faster_stencilPiS_i,"aw",@nobits
	.sectionflags	@""
	.align	4
.nv.shared._Z14faster_stencilPiS_i:
	.zero		5144


//--------------------- .nv.shared.reserved.0     --------------------------
	.section	.nv.shared.reserved.0,"aw",@nobits
	.weak		__nv_reservedSMEM_offset_0_alias
	.size		__nv_reservedSMEM_offset_0_alias, 0, 64
	.other		__nv_reservedSMEM_offset_0_alias,@"STO_CUDA_RESERVED_SHARED STV_DEFAULT"
__nv_reservedSMEM_offset_0_alias:
	.zero		0
	.zero		64


//--------------------- .nv.constant0._Z14faster_stencilPiS_i --------------------------
	.section	.nv.constant0._Z14faster_stencilPiS_i,"a",@progbits
	.sectionflags	@""
	.align	4
.nv.constant0._Z14faster_stencilPiS_i:
	.zero		916


//--------------------- .nv.constant0._Z23multiplethreads_stencilPiS_i --------------------------
	.section	.nv.constant0._Z23multiplethreads_stencilPiS_i,"a",@progbits
	.sectionflags	@""
	.align	4
.nv.constant0._Z23multiplethreads_stencilPiS_i:
	.zero		916


//--------------------- .nv.constant0._Z20singlethread_stencilPiS_i --------------------------
	.section	.nv.constant0._Z20singlethread_stencilPiS_i,"a",@progbits
	.sectionflags	@""
	.align	4
.nv.constant0._Z20singlethread_stencilPiS_i:
	.zero		916


//--------------------- SYMBOLS --------------------------

	.type		.nv.reservedSmem.offset0,@object
	.size		.nv.reservedSmem.offset0,0x4
	.type		.nv.reservedSmem.cap,@object
	.size		.nv.reservedSmem.cap,0x4
